	.headerflags	@"EF_CUDA_TEXMODE_UNIFIED EF_CUDA_64BIT_ADDRESS EF_CUDA_ACCELERATORS EF_CUDA_SM90 EF_CUDA_VIRTUAL_SM(EF_CUDA_SM90)"
	.elftype	@"ET_EXEC"


//--------------------- .nv.info                  --------------------------
	.section	.nv.info,"",@"SHT_CUDA_INFO"
	.align	4


	//----- nvinfo : EIATTR_REGCOUNT
	.align		4
        /*0000*/ 	.byte	0x04, 0x2f
        /*0002*/ 	.short	(.L_3 - .L_2)
	.align		4
.L_2:
        /*0004*/ 	.word	index@(triton_poi_fused__native_batch_norm_legit_no_training_relu_10)
        /*0008*/ 	.word	0x00000020


	//----- nvinfo : EIATTR_MIN_STACK_SIZE
	.align		4
.L_3:
        /*000c*/ 	.byte	0x04, 0x12
        /*000e*/ 	.short	(.L_5 - .L_4)
	.align		4
.L_4:
        /*0010*/ 	.word	index@(triton_poi_fused__native_batch_norm_legit_no_training_relu_10)
        /*0014*/ 	.word	0x00000000


	//----- nvinfo : EIATTR_FRAME_SIZE
	.align		4
.L_5:
        /*0018*/ 	.byte	0x04, 0x11
        /*001a*/ 	.short	(.L_7 - .L_6)
	.align		4
.L_6:
        /*001c*/ 	.word	index@(triton_poi_fused__native_batch_norm_legit_no_training_relu_10)
        /*0020*/ 	.word	0x00000000


	//----- nvinfo : EIATTR_MIN_STACK_SIZE
	.align		4
.L_7:
        /*0024*/ 	.byte	0x04, 0x12
        /*0026*/ 	.short	(.L_9 - .L_8)
	.align		4
.L_8:
        /*0028*/ 	.word	index@(triton_poi_fused__native_batch_norm_legit_no_training_relu_10)
        /*002c*/ 	.word	0x00000000
.L_9:


//--------------------- .nv.info.triton_poi_fused__native_batch_norm_legit_no_training_relu_10 --------------------------
	.section	.nv.info.triton_poi_fused__native_batch_norm_legit_no_training_relu_10,"",@"SHT_CUDA_INFO"
	.sectionflags	@""
	.align	4


	//----- nvinfo : EIATTR_CUDA_API_VERSION
	.align		4
        /*0000*/ 	.byte	0x04, 0x37
        /*0002*/ 	.short	(.L_11 - .L_10)
.L_10:
        /*0004*/ 	.word	0x0000007c


	//----- nvinfo : EIATTR_KPARAM_INFO
	.align		4
.L_11:
        /*0008*/ 	.byte	0x04, 0x17
        /*000a*/ 	.short	(.L_13 - .L_12)
.L_12:
        /*000c*/ 	.word	0x00000000
        /*0010*/ 	.short	0x0006
        /*0012*/ 	.short	0x0030
        /*0014*/ 	.byte	0x00, 0xf0, 0x11, 0x00


	//----- nvinfo : EIATTR_KPARAM_INFO
	.align		4
.L_13:
        /*0018*/ 	.byte	0x04, 0x17
        /*001a*/ 	.short	(.L_15 - .L_14)
.L_14:
        /*001c*/ 	.word	0x00000000
        /*0020*/ 	.short	0x0005
        /*0022*/ 	.short	0x0028
        /*0024*/ 	.byte	0x00, 0xf4, 0x21, 0x00


	//----- nvinfo : EIATTR_KPARAM_INFO
	.align		4
.L_15:
        /*0028*/ 	.byte	0x04, 0x17
        /*002a*/ 	.short	(.L_17 - .L_16)
.L_16:
        /*002c*/ 	.word	0x00000000
        /*0030*/ 	.short	0x0004
        /*0032*/ 	.short	0x0020
        /*0034*/ 	.byte	0x00, 0xf4, 0x21, 0x00


	//----- nvinfo : EIATTR_KPARAM_INFO
	.align		4
.L_17:
        /*0038*/ 	.byte	0x04, 0x17
        /*003a*/ 	.short	(.L_19 - .L_18)
.L_18:
        /*003c*/ 	.word	0x00000000
        /*0040*/ 	.short	0x0003
        /*0042*/ 	.short	0x0018
        /*0044*/ 	.byte	0x00, 0xf4, 0x21, 0x00


	//----- nvinfo : EIATTR_KPARAM_INFO
	.align		4
.L_19:
        /*0048*/ 	.byte	0x04, 0x17
        /*004a*/ 	.short	(.L_21 - .L_20)
.L_20:
        /*004c*/ 	.word	0x00000000
        /*0050*/ 	.short	0x0002
        /*0052*/ 	.short	0x0010
        /*0054*/ 	.byte	0x00, 0xf4, 0x21, 0x00


	//----- nvinfo : EIATTR_KPARAM_INFO
	.align		4
.L_21:
        /*0058*/ 	.byte	0x04, 0x17
        /*005a*/ 	.short	(.L_23 - .L_22)
.L_22:
        /*005c*/ 	.word	0x00000000
        /*0060*/ 	.short	0x0001
        /*0062*/ 	.short	0x0008
        /*0064*/ 	.byte	0x00, 0xf4, 0x21, 0x00


	//----- nvinfo : EIATTR_KPARAM_INFO
	.align		4
.L_23:
        /*0068*/ 	.byte	0x04, 0x17
        /*006a*/ 	.short	(.L_25 - .L_24)
.L_24:
        /*006c*/ 	.word	0x00000000
        /*0070*/ 	.short	0x0000
        /*0072*/ 	.short	0x0000
        /*0074*/ 	.byte	0x00, 0xf4, 0x21, 0x00


	//----- nvinfo : EIATTR_SPARSE_MMA_MASK
	.align		4
.L_25:
        /*0078*/ 	.byte	0x03, 0x50
        /*007a*/ 	.short	0x0000


	//----- nvinfo : EIATTR_MAXREG_COUNT
	.align		4
        /*007c*/ 	.byte	0x03, 0x1b
        /*007e*/ 	.short	0x00ff


	//----- nvinfo : EIATTR_EXIT_INSTR_OFFSETS
	.align		4
        /*0080*/ 	.byte	0x04, 0x1c
        /*0082*/ 	.short	(.L_27 - .L_26)


	//   ....[0]....
.L_26:
        /*0084*/ 	.word	0x00000710


	//----- nvinfo : EIATTR_REQNTID
	.align		4
.L_27:
        /*0088*/ 	.byte	0x04, 0x10
        /*008a*/ 	.short	(.L_29 - .L_28)
.L_28:
        /*008c*/ 	.word	0x00000080
        /*0090*/ 	.word	0x00000001
        /*0094*/ 	.word	0x00000001


	//----- nvinfo : EIATTR_CBANK_PARAM_SIZE
	.align		4
.L_29:
        /*0098*/ 	.byte	0x03, 0x19
        /*009a*/ 	.short	0x0034


	//----- nvinfo : EIATTR_PARAM_CBANK
	.align		4
        /*009c*/ 	.byte	0x04, 0x0a
        /*009e*/ 	.short	(.L_31 - .L_30)
	.align		4
.L_30:
        /*00a0*/ 	.word	index@(.nv.constant0.triton_poi_fused__native_batch_norm_legit_no_training_relu_10)
        /*00a4*/ 	.short	0x0210
        /*00a6*/ 	.short	0x0034


	//----- nvinfo : EIATTR_SW_WAR
	.align		4
.L_31:
        /*00a8*/ 	.byte	0x04, 0x36
        /*00aa*/ 	.short	(.L_33 - .L_32)
.L_32:
        /*00ac*/ 	.word	0x00000008
.L_33:


//--------------------- .nv.callgraph             --------------------------
	.section	.nv.callgraph,"",@"SHT_CUDA_CALLGRAPH"
	.align	4
	.sectionentsize	8
	.align		4
        /*0000*/ 	.word	0x00000000
	.align		4
        /*0004*/ 	.word	0xffffffff
	.align		4
        /*0008*/ 	.word	0x00000000
	.align		4
        /*000c*/ 	.word	0xfffffffe
	.align		4
        /*0010*/ 	.word	0x00000000
	.align		4
        /*0014*/ 	.word	0xfffffffd
	.align		4
        /*0018*/ 	.word	0x00000000
	.align		4
        /*001c*/ 	.word	0xfffffffc


//--------------------- .nv.constant4             --------------------------
	.section	.nv.constant4,"a",@progbits
	.align	8
	.align		8
.nv.constant4:
        /*0000*/ 	.dword	_$_str
	.align		8
        /*0008*/ 	.dword	_$_str_$_2


//--------------------- .text.triton_poi_fused__native_batch_norm_legit_no_training_relu_10 --------------------------
	.section	.text.triton_poi_fused__native_batch_norm_legit_no_training_relu_10,"ax",@progbits
	.align	128
        .global         triton_poi_fused__native_batch_norm_legit_no_training_relu_10
        .type           triton_poi_fused__native_batch_norm_legit_no_training_relu_10,@function
        .size           triton_poi_fused__native_batch_norm_legit_no_training_relu_10,(.L_x_1 - triton_poi_fused__native_batch_norm_legit_no_training_relu_10)
        .other          triton_poi_fused__native_batch_norm_legit_no_training_relu_10,@"STO_CUDA_ENTRY STV_DEFAULT"
triton_poi_fused__native_batch_norm_legit_no_training_relu_10:
.text.triton_poi_fused__native_batch_norm_legit_no_training_relu_10:
[----:B------:R-:W-:Y:S01]  /*0000*/  LDC R1, c[0x0][0x28] ;  /* 0x00000a00ff017b82 */ /* 0x000fe20000000800 */
[----:B------:R-:W1:Y:S07]  /*0010*/  S2R R0, SR_TID.X ;  /* 0x0000000000007919 */ /* 0x000e6e0000002100 */
[----:B------:R-:W2:Y:S01]  /*0020*/  LDC.64 R4, c[0x0][0x220] ;  /* 0x00008800ff047b82 */ /* 0x000ea20000000a00 */
[----:B------:R-:W-:Y:S01]  /*0030*/  ULDC.64 UR4, c[0x0][0x208] ;  /* 0x0000820000047ab9 */ /* 0x000fe20000000a00 */
[----:B------:R-:W3:Y:S06]  /*0040*/  S2R R7, SR_CTAID.X ;  /* 0x0000000000077919 */ /* 0x000eec0000002500 */
[----:B------:R-:W4:Y:S08]  /*0050*/  LDC.64 R12, c[0x0][0x218] ;  /* 0x00008600ff0c7b82 */ /* 0x000f300000000a00 */
[----:B------:R-:W5:Y:S08]  /*0060*/  LDC.64 R22, c[0x0][0x210] ;  /* 0x00008400ff167b82 */ /* 0x000f700000000a00 */
[----:B------:R-:W5:Y:S01]  /*0070*/  LDC.64 R20, c[0x0][0x228] ;  /* 0x00008a00ff147b82 */ /* 0x000f620000000a00 */
[----:B-1----:R-:W-:-:S07]  /*0080*/  SHF.L.U32 R0, R0, 0x2, RZ ;  /* 0x0000000200007819 */ /* 0x002fce00000006ff */
[----:B------:R-:W1:Y:S01]  /*0090*/  LDC.64 R24, c[0x0][0x230] ;  /* 0x00008c00ff187b82 */ /* 0x000e620000000a00 */
[----:B---3--:R-:W-:Y:S02]  /*00a0*/  SHF.R.S32.HI R3, RZ, 0x15, R7 ;  /* 0x00000015ff037819 */ /* 0x008fe40000011407 */
[----:B------:R-:W-:Y:S02]  /*00b0*/  LOP3.LUT R0, R0, 0x1fc, RZ, 0xc0, !PT ;  /* 0x000001fc00007812 */ /* 0x000fe400078ec0ff */
[----:B------:R-:W-:Y:S02]  /*00c0*/  SGXT R3, R3, 0x1 ;  /* 0x000000010303781a */ /* 0x000fe40000000200 */
[----:B------:R-:W-:-:S04]  /*00d0*/  LEA R0, R7, R0, 0xa ;  /* 0x0000000007007211 */ /* 0x000fc800078e50ff */
[----:B------:R-:W-:-:S04]  /*00e0*/  LEA.HI R3, R3, R0, RZ, 0x6 ;  /* 0x0000000003037211 */ /* 0x000fc800078f30ff */
[----:B------:R-:W-:-:S04]  /*00f0*/  LOP3.LUT R3, R3, 0xffffffc0, RZ, 0xc0, !PT ;  /* 0xffffffc003037812 */ /* 0x000fc800078ec0ff */
[----:B------:R-:W-:-:S05]  /*0100*/  IADD3 R3, R0, -R3, RZ ;  /* 0x8000000300037210 */ /* 0x000fca0007ffe0ff */
[----:B--2---:R-:W-:-:S06]  /*0110*/  IMAD.WIDE R4, R3, 0x4, R4 ;  /* 0x0000000403047825 */ /* 0x004fcc00078e0204 */
[----:B------:R-:W2:Y:S01]  /*0120*/  LDG.E.EL.128 R4, desc[UR4][R4.64] ;  /* 0x0000000404047981 */ /* 0x000ea2000c2e1d00 */
[----:B----4-:R-:W-:-:S04]  /*0130*/  IMAD.WIDE R12, R3, 0x4, R12 ;  /* 0x00000004030c7825 */ /* 0x010fc800078e020c */
[----:B-----5:R-:W-:Y:S02]  /*0140*/  IMAD.WIDE R22, R0, 0x4, R22 ;  /* 0x0000000400167825 */ /* 0x020fe400078e0216 */
[----:B------:R-:W3:Y:S02]  /*0150*/  LDG.E.EL.128 R12, desc[UR4][R12.64] ;  /* 0x000000040c0c7981 */ /* 0x000ee4000c2e1d00 */
[C---:B0-----:R-:W-:Y:S02]  /*0160*/  IMAD.WIDE R20, R3.reuse, 0x4, R20 ;  /* 0x0000000403147825 */ /* 0x041fe400078e0214 */
[----:B------:R-:W3:Y:S02]  /*0170*/  LDG.E.128 R16, desc[UR4][R22.64+0x800] ;  /* 0x0008000416107981 */ /* 0x000ee4000c1e1d00 */
[----:B-1----:R-:W-:-:S04]  /*0180*/  IMAD.WIDE R24, R3, 0x4, R24 ;  /* 0x0000000403187825 */ /* 0x002fc800078e0218 */
[----:B--2---:R-:W-:Y:S01]  /*0190*/  FADD R6, R6, 9.9999997473787516356e-06 ;  /* 0x3727c5ac06067421 */ /* 0x004fe20000000000 */
[----:B------:R-:W-:Y:S01]  /*01a0*/  FADD R2, R4, 9.9999997473787516356e-06 ;  /* 0x3727c5ac04027421 */ /* 0x000fe20000000000 */
[----:B------:R-:W-:-:S03]  /*01b0*/  FADD R8, R5, 9.9999997473787516356e-06 ;  /* 0x3727c5ac05087421 */ /* 0x000fc60000000000 */
[----:B------:R-:W0:Y:S08]  /*01c0*/  MUFU.SQRT R26, R2 ;  /* 0x00000002001a7308 */ /* 0x000e300000002000 */
[----:B------:R-:W1:Y:S01]  /*01d0*/  MUFU.SQRT R6, R6 ;  /* 0x0000000600067308 */ /* 0x000e620000002000 */
[----:B0-----:R-:W-:-:S07]  /*01e0*/  FSETP.GT.AND P0, PT, R26, 8.50705917302346158658e+37, PT ;  /* 0x7e8000001a00780b */ /* 0x001fce0003f04000 */
[----:B------:R0:W2:Y:S01]  /*01f0*/  MUFU.SQRT R27, R8 ;  /* 0x00000008001b7308 */ /* 0x0000a20000002000 */
[----:B------:R-:W-:Y:S02]  /*0200*/  FSETP.GEU.AND P3, PT, R26, 1.175494350822287508e-38, PT ;  /* 0x008000001a00780b */ /* 0x000fe40003f6e000 */
[C---:B-1----:R-:W-:Y:S02]  /*0210*/  FSETP.GT.AND P2, PT, R6.reuse, 8.50705917302346158658e+37, PT ;  /* 0x7e8000000600780b */ /* 0x042fe40003f44000 */
[----:B------:R-:W-:Y:S01]  /*0220*/  FSETP.GEU.AND P5, PT, R6, 1.175494350822287508e-38, PT ;  /* 0x008000000600780b */ /* 0x000fe20003fae000 */
[----:B------:R-:W-:Y:S01]  /*0230*/  HFMA2.MMA R2, -RZ, RZ, 1.625, 0 ;  /* 0x3e800000ff027435 */ /* 0x000fe200000001ff */
[----:B0-----:R-:W4:Y:S01]  /*0240*/  LDG.E.128 R8, desc[UR4][R22.64] ;  /* 0x0000000416087981 */ /* 0x001f22000c1e1d00 */
[----:B------:R-:W-:Y:S01]  /*0250*/  @P0 FMUL R26, R26, 0.25 ;  /* 0x3e8000001a1a0820 */ /* 0x000fe20000400000 */
[----:B--2---:R-:W-:-:S05]  /*0260*/  FSETP.GT.AND P1, PT, R27, 8.50705917302346158658e+37, PT ;  /* 0x7e8000001b00780b */ /* 0x004fca0003f24000 */
[----:B------:R-:W-:Y:S01]  /*0270*/  @!P3 FMUL R26, R26, 16777216 ;  /* 0x4b8000001a1ab820 */ /* 0x000fe20000400000 */
[C---:B------:R-:W-:Y:S01]  /*0280*/  FSETP.GEU.AND P4, PT, R27.reuse, 1.175494350822287508e-38, PT ;  /* 0x008000001b00780b */ /* 0x040fe20003f8e000 */
[----:B------:R-:W-:Y:S02]  /*0290*/  @P2 FMUL R6, R6, 0.25 ;  /* 0x3e80000006062820 */ /* 0x000fe40000400000 */
[----:B------:R0:W1:Y:S01]  /*02a0*/  MUFU.RCP R5, R26 ;  /* 0x0000001a00057308 */ /* 0x0000620000001000 */
[----:B------:R-:W2:Y:S01]  /*02b0*/  LDG.E.EL.128 R20, desc[UR4][R20.64] ;  /* 0x0000000414147981 */ /* 0x000ea2000c2e1d00 */
[----:B------:R-:W-:Y:S02]  /*02c0*/  @!P5 FMUL R6, R6, 16777216 ;  /* 0x4b8000000606d820 */ /* 0x000fe40000400000 */
[----:B------:R-:W-:-:S04]  /*02d0*/  @P1 FMUL R27, R27, 0.25 ;  /* 0x3e8000001b1b1820 */ /* 0x000fc80000400000 */
[----:B------:R-:W5:Y:S02]  /*02e0*/  MUFU.RCP R6, R6 ;  /* 0x0000000600067308 */ /* 0x000f640000001000 */
[----:B------:R-:W-:Y:S01]  /*02f0*/  @!P4 FMUL R27, R27, 16777216 ;  /* 0x4b8000001b1bc820 */ /* 0x000fe20000400000 */
[----:B0-----:R-:W-:-:S05]  /*0300*/  FSEL R26, R2, 1, P0 ;  /* 0x3f800000021a7808 */ /* 0x001fca0000000000 */
[----:B------:R0:W-:Y:S01]  /*0310*/  MUFU.RCP R4, R27 ;  /* 0x0000001b00047308 */ /* 0x0001e20000001000 */
[----:B------:R-:W-:Y:S01]  /*0320*/  @!P3 FMUL R26, R26, 16777216 ;  /* 0x4b8000001a1ab820 */ /* 0x000fe20000400000 */
[----:B0-----:R-:W-:-:S03]  /*0330*/  FSEL R27, R2, 1, P2 ;  /* 0x3f800000021b7808 */ /* 0x001fc60001000000 */
[----:B-1----:R-:W-:Y:S02]  /*0340*/  FMUL R3, R5, R26 ;  /* 0x0000001a05037220 */ /* 0x002fe40000400000 */
[----:B------:R-:W-:-:S04]  /*0350*/  @!P5 FMUL R27, R27, 16777216 ;  /* 0x4b8000001b1bd820 */ /* 0x000fc80000400000 */
[----:B-----5:R-:W-:Y:S02]  /*0360*/  FMUL R5, R6, R27 ;  /* 0x0000001b06057220 */ /* 0x020fe40000400000 */
[----:B------:R-:W2:Y:S01]  /*0370*/  LDG.E.EL.128 R24, desc[UR4][R24.64] ;  /* 0x0000000418187981 */ /* 0x000ea2000c2e1d00 */
[----:B------:R-:W-:-:S04]  /*0380*/  FADD R7, R7, 9.9999997473787516356e-06 ;  /* 0x3727c5ac07077421 */ /* 0x000fc80000000000 */
[----:B------:R0:W1:Y:S01]  /*0390*/  MUFU.SQRT R28, R7 ;  /* 0x00000007001c7308 */ /* 0x0000620000002000 */
[----:B------:R-:W-:Y:S01]  /*03a0*/  FSEL R29, R2, 1, P1 ;  /* 0x3f800000021d7808 */ /* 0x000fe20000800000 */
[----:B0-----:R-:W0:Y:S01]  /*03b0*/  LDC.64 R6, c[0x0][0x238] ;  /* 0x00008e00ff067b82 */ /* 0x001e220000000a00 */
[C---:B-1----:R-:W-:Y:S02]  /*03c0*/  FSETP.GT.AND P0, PT, R28.reuse, 8.50705917302346158658e+37, PT ;  /* 0x7e8000001c00780b */ /* 0x042fe40003f04000 */
[----:B------:R-:W-:-:S11]  /*03d0*/  FSETP.GEU.AND P1, PT, R28, 1.175494350822287508e-38, PT ;  /* 0x008000001c00780b */ /* 0x000fd60003f2e000 */
[----:B------:R-:W-:-:S04]  /*03e0*/  @P0 FMUL R28, R28, 0.25 ;  /* 0x3e8000001c1c0820 */ /* 0x000fc80000400000 */
[----:B------:R-:W-:Y:S01]  /*03f0*/  @!P1 FMUL R28, R28, 16777216 ;  /* 0x4b8000001c1c9820 */ /* 0x000fe20000400000 */
[----:B------:R-:W-:-:S05]  /*0400*/  @!P4 FMUL R29, R29, 16777216 ;  /* 0x4b8000001d1dc820 */ /* 0x000fca0000400000 */
[----:B------:R-:W1:Y:S01]  /*0410*/  MUFU.RCP R28, R28 ;  /* 0x0000001c001c7308 */ /* 0x000e620000001000 */
[----:B------:R-:W-:Y:S01]  /*0420*/  FMUL R4, R4, R29 ;  /* 0x0000001d04047220 */ /* 0x000fe20000400000 */
[----:B------:R-:W-:-:S05]  /*0430*/  FSEL R29, R2, 1, P0 ;  /* 0x3f800000021d7808 */ /* 0x000fca0000000000 */
[----:B------:R-:W-:Y:S01]  /*0440*/  @!P1 FMUL R29, R29, 16777216 ;  /* 0x4b8000001d1d9820 */ /* 0x000fe20000400000 */
[----:B---3--:R-:W-:Y:S01]  /*0450*/  FADD R19, R19, -R15 ;  /* 0x8000000f13137221 */ /* 0x008fe20000000000 */
[----:B------:R-:W-:Y:S01]  /*0460*/  FADD R16, R16, -R12 ;  /* 0x8000000c10107221 */ /* 0x000fe20000000000 */
[----:B------:R-:W-:Y:S01]  /*0470*/  FADD R18, R18, -R14 ;  /* 0x8000000e12127221 */ /* 0x000fe20000000000 */
[----:B-1----:R-:W-:Y:S01]  /*0480*/  FMUL R2, R28, R29 ;  /* 0x0000001d1c027220 */ /* 0x002fe20000400000 */
[----:B------:R-:W-:Y:S01]  /*0490*/  FADD R17, R17, -R13 ;  /* 0x8000000d11117221 */ /* 0x000fe20000000000 */
[----:B----4-:R-:W-:Y:S01]  /*04a0*/  FADD R11, R11, -R15 ;  /* 0x8000000f0b0b7221 */ /* 0x010fe20000000000 */
[----:B------:R-:W-:Y:S01]  /*04b0*/  FADD R8, R8, -R12 ;  /* 0x8000000c08087221 */ /* 0x000fe20000000000 */
[----:B------:R-:W-:Y:S02]  /*04c0*/  FADD R12, R10, -R14 ;  /* 0x8000000e0a0c7221 */ /* 0x000fe40000000000 */
[C---:B------:R-:W-:Y:S01]  /*04d0*/  FMUL R10, R2.reuse, R11 ;  /* 0x0000000b020a7220 */ /* 0x040fe20000400000 */
[----:B------:R-:W-:Y:S01]  /*04e0*/  FMUL R2, R2, R19 ;  /* 0x0000001302027220 */ /* 0x000fe20000400000 */
[----:B------:R-:W-:Y:S01]  /*04f0*/  FADD R9, R9, -R13 ;  /* 0x8000000d09097221 */ /* 0x000fe20000000000 */
[C---:B------:R-:W-:Y:S01]  /*0500*/  FMUL R11, R5.reuse, R12 ;  /* 0x0000000c050b7220 */ /* 0x040fe20000400000 */
[----:B------:R-:W-:Y:S01]  /*0510*/  FMUL R5, R5, R18 ;  /* 0x0000001205057220 */ /* 0x000fe20000400000 */
[C---:B------:R-:W-:Y:S01]  /*0520*/  FMUL R15, R3.reuse, R8 ;  /* 0x00000008030f7220 */ /* 0x040fe20000400000 */
[C---:B------:R-:W-:Y:S01]  /*0530*/  FMUL R8, R4.reuse, R17 ;  /* 0x0000001104087220 */ /* 0x040fe20000400000 */
[----:B------:R-:W-:Y:S01]  /*0540*/  FMUL R13, R3, R16 ;  /* 0x00000010030d7220 */ /* 0x000fe20000400000 */
[----:B------:R-:W-:Y:S01]  /*0550*/  FMUL R12, R4, R9 ;  /* 0x00000009040c7220 */ /* 0x000fe20000400000 */
[----:B--2---:R-:W-:Y:S01]  /*0560*/  FFMA R2, R23, R2, R27 ;  /* 0x0000000217027223 */ /* 0x004fe2000000001b */
[----:B------:R-:W-:Y:S01]  /*0570*/  FFMA R5, R22, R5, R26 ;  /* 0x0000000516057223 */ /* 0x000fe2000000001a */
[----:B------:R-:W-:Y:S01]  /*0580*/  FFMA R8, R21, R8, R25 ;  /* 0x0000000815087223 */ /* 0x000fe20000000019 */
[----:B------:R-:W-:Y:S01]  /*0590*/  FFMA R10, R23, R10, R27 ;  /* 0x0000000a170a7223 */ /* 0x000fe2000000001b */
[C-C-:B------:R-:W-:Y:S01]  /*05a0*/  FFMA R3, R20.reuse, R15, R24.reuse ;  /* 0x0000000f14037223 */ /* 0x140fe20000000018 */
[----:B------:R-:W-:Y:S01]  /*05b0*/  FFMA R4, R20, R13, R24 ;  /* 0x0000000d14047223 */ /* 0x000fe20000000018 */
[----:B------:R-:W-:Y:S01]  /*05c0*/  FFMA R9, R21, R12, R25 ;  /* 0x0000000c15097223 */ /* 0x000fe20000000019 */
[----:B------:R-:W-:Y:S01]  /*05d0*/  FFMA R22, R22, R11, R26 ;  /* 0x0000000b16167223 */ /* 0x000fe2000000001a */
[----:B------:R-:W-:Y:S01]  /*05e0*/  FSETP.GEU.AND P6, PT, R2, RZ, PT ;  /* 0x000000ff0200720b */ /* 0x000fe20003fce000 */
[----:B0-----:R-:W-:Y:S01]  /*05f0*/  IMAD.WIDE R12, R0, 0x4, R6 ;  /* 0x00000004000c7825 */ /* 0x001fe200078e0206 */
[----:B------:R-:W-:-:S02]  /*0600*/  FSETP.GEU.AND P5, PT, R5, RZ, PT ;  /* 0x000000ff0500720b */ /* 0x000fc40003fae000 */
[----:B------:R-:W-:Y:S02]  /*0610*/  FSETP.GEU.AND P4, PT, R8, RZ, PT ;  /* 0x000000ff0800720b */ /* 0x000fe40003f8e000 */
[----:B------:R-:W-:Y:S02]  /*0620*/  FSETP.GEU.AND P3, PT, R10, RZ, PT ;  /* 0x000000ff0a00720b */ /* 0x000fe40003f6e000 */
[----:B------:R-:W-:Y:S02]  /*0630*/  SEL R7, R2, RZ, P6 ;  /* 0x000000ff02077207 */ /* 0x000fe40003000000 */
[----:B------:R-:W-:Y:S02]  /*0640*/  FSETP.GEU.AND P0, PT, R4, RZ, PT ;  /* 0x000000ff0400720b */ /* 0x000fe40003f0e000 */
[----:B------:R-:W-:Y:S02]  /*0650*/  FSETP.GEU.AND P2, PT, R22, RZ, PT ;  /* 0x000000ff1600720b */ /* 0x000fe40003f4e000 */
[----:B------:R-:W-:-:S02]  /*0660*/  FSETP.GEU.AND P1, PT, R9, RZ, PT ;  /* 0x000000ff0900720b */ /* 0x000fc40003f2e000 */
[----:B------:R-:W-:Y:S02]  /*0670*/  FSETP.GEU.AND P6, PT, R3, RZ, PT ;  /* 0x000000ff0300720b */ /* 0x000fe40003fce000 */
[----:B------:R-:W-:Y:S02]  /*0680*/  SEL R6, R5, RZ, P5 ;  /* 0x000000ff05067207 */ /* 0x000fe40002800000 */
[----:B------:R-:W-:Y:S02]  /*0690*/  SEL R5, R8, RZ, P4 ;  /* 0x000000ff08057207 */ /* 0x000fe40002000000 */
[----:B------:R-:W-:Y:S02]  /*06a0*/  SEL R11, R10, RZ, P3 ;  /* 0x000000ff0a0b7207 */ /* 0x000fe40001800000 */
[----:B------:R-:W-:Y:S02]  /*06b0*/  SEL R10, R22, RZ, P2 ;  /* 0x000000ff160a7207 */ /* 0x000fe40001000000 */
[----:B------:R-:W-:-:S02]  /*06c0*/  SEL R9, R9, RZ, P1 ;  /* 0x000000ff09097207 */ /* 0x000fc40000800000 */
[----:B------:R-:W-:Y:S02]  /*06d0*/  SEL R8, R3, RZ, P6 ;  /* 0x000000ff03087207 */ /* 0x000fe40003000000 */
[----:B------:R-:W-:-:S03]  /*06e0*/  SEL R4, R4, RZ, P0 ;  /* 0x000000ff04047207 */ /* 0x000fc60000000000 */
[----:B------:R-:W-:Y:S04]  /*06f0*/  STG.E.128 desc[UR4][R12.64], R8 ;  /* 0x000000080c007986 */ /* 0x000fe8000c101d04 */
[----:B------:R-:W-:Y:S01]  /*0700*/  STG.E.128 desc[UR4][R12.64+0x800], R4 ;  /* 0x000800040c007986 */ /* 0x000fe2000c101d04 */
[----:B------:R-:W-:Y:S05]  /*0710*/  EXIT ;  /* 0x000000000000794d */ /* 0x000fea0003800000 */
.L_x_0:
[----:B------:R-:W-:-:S00]  /*0720*/  BRA `(.L_x_0) ;  /* 0xfffffffc00fc7947 */ /* 0x000fc0000383ffff */
[----:B------:R-:W-:-:S00]  /*0730*/  NOP ;  /* 0x0000000000007918 */ /* 0x000fc00000000000 */
        /* <DEDUP_REMOVED lines=12> */
.L_x_1:


//--------------------- .nv.global.init           --------------------------
	.section	.nv.global.init,"aw",@progbits
.nv.global.init:
	.type		_$_str,@object
	.size		_$_str,(_$_str_$_2 - _$_str)
_$_str:
        /*0000*/ 	.byte	0x5f, 0x5f, 0x43, 0x55, 0x44, 0x41, 0x5f, 0x46, 0x54, 0x5a, 0x00
	.type		_$_str_$_2,@object
	.size		_$_str_$_2,(.L_1 - _$_str_$_2)
_$_str_$_2:
        /*000b*/ 	.byte	0x5f, 0x5f, 0x43, 0x55, 0x44, 0x41, 0x5f, 0x50, 0x52, 0x45, 0x43, 0x5f, 0x53, 0x51, 0x52, 0x54
        /*001b*/ 	.byte	0x00
.L_1:


//--------------------- .nv.constant0.triton_poi_fused__native_batch_norm_legit_no_training_relu_10 --------------------------
	.section	.nv.constant0.triton_poi_fused__native_batch_norm_legit_no_training_relu_10,"a",@progbits
	.sectionflags	@""
	.align	4
.nv.constant0.triton_poi_fused__native_batch_norm_legit_no_training_relu_10:
	.zero		580
